//
// Generated by NVIDIA NVVM Compiler
//
// Compiler Build ID: CL-36424714
// Cuda compilation tools, release 13.0, V13.0.88
// Based on NVVM 20.0.0
//

.version 9.0
.target sm_100
.address_size 64

	// .globl	_Z13setRowReadRowPi
// _ZZ13setRowReadRowPiE4tile has been demoted
// _ZZ13setColReadColPiE4tile has been demoted
.global .align 1 .b8 _ZN34_INTERNAL_f50e1043_4_k_cu_c1efc31f4cuda3std3__45__cpo5beginE[1];
.global .align 1 .b8 _ZN34_INTERNAL_f50e1043_4_k_cu_c1efc31f4cuda3std3__45__cpo3endE[1];
.global .align 1 .b8 _ZN34_INTERNAL_f50e1043_4_k_cu_c1efc31f4cuda3std3__45__cpo6cbeginE[1];
.global .align 1 .b8 _ZN34_INTERNAL_f50e1043_4_k_cu_c1efc31f4cuda3std3__45__cpo4cendE[1];
.global .align 1 .b8 _ZN34_INTERNAL_f50e1043_4_k_cu_c1efc31f4cuda3std3__45__cpo6rbeginE[1];
.global .align 1 .b8 _ZN34_INTERNAL_f50e1043_4_k_cu_c1efc31f4cuda3std3__45__cpo4rendE[1];
.global .align 1 .b8 _ZN34_INTERNAL_f50e1043_4_k_cu_c1efc31f4cuda3std3__45__cpo7crbeginE[1];
.global .align 1 .b8 _ZN34_INTERNAL_f50e1043_4_k_cu_c1efc31f4cuda3std3__45__cpo5crendE[1];
.global .align 1 .b8 _ZN34_INTERNAL_f50e1043_4_k_cu_c1efc31f4cuda3std3__436_GLOBAL__N__f50e1043_4_k_cu_c1efc31f6ignoreE[1];
.global .align 1 .b8 _ZN34_INTERNAL_f50e1043_4_k_cu_c1efc31f4cuda3std3__419piecewise_constructE[1];
.global .align 1 .b8 _ZN34_INTERNAL_f50e1043_4_k_cu_c1efc31f4cuda3std3__48in_placeE[1];
.global .align 1 .b8 _ZN34_INTERNAL_f50e1043_4_k_cu_c1efc31f4cuda3std3__420unreachable_sentinelE[1];
.global .align 1 .b8 _ZN34_INTERNAL_f50e1043_4_k_cu_c1efc31f4cuda3std3__47nulloptE[1];
.global .align 1 .b8 _ZN34_INTERNAL_f50e1043_4_k_cu_c1efc31f4cuda3std3__48unexpectE[1];
.global .align 1 .b8 _ZN34_INTERNAL_f50e1043_4_k_cu_c1efc31f4cuda3std6ranges3__45__cpo4swapE[1];
.global .align 1 .b8 _ZN34_INTERNAL_f50e1043_4_k_cu_c1efc31f4cuda3std6ranges3__45__cpo9iter_moveE[1];
.global .align 1 .b8 _ZN34_INTERNAL_f50e1043_4_k_cu_c1efc31f4cuda3std6ranges3__45__cpo5beginE[1];
.global .align 1 .b8 _ZN34_INTERNAL_f50e1043_4_k_cu_c1efc31f4cuda3std6ranges3__45__cpo3endE[1];
.global .align 1 .b8 _ZN34_INTERNAL_f50e1043_4_k_cu_c1efc31f4cuda3std6ranges3__45__cpo6cbeginE[1];
.global .align 1 .b8 _ZN34_INTERNAL_f50e1043_4_k_cu_c1efc31f4cuda3std6ranges3__45__cpo4cendE[1];
.global .align 1 .b8 _ZN34_INTERNAL_f50e1043_4_k_cu_c1efc31f4cuda3std6ranges3__45__cpo7advanceE[1];
.global .align 1 .b8 _ZN34_INTERNAL_f50e1043_4_k_cu_c1efc31f4cuda3std6ranges3__45__cpo9iter_swapE[1];
.global .align 1 .b8 _ZN34_INTERNAL_f50e1043_4_k_cu_c1efc31f4cuda3std6ranges3__45__cpo4nextE[1];
.global .align 1 .b8 _ZN34_INTERNAL_f50e1043_4_k_cu_c1efc31f4cuda3std6ranges3__45__cpo4prevE[1];
.global .align 1 .b8 _ZN34_INTERNAL_f50e1043_4_k_cu_c1efc31f4cuda3std6ranges3__45__cpo4dataE[1];
.global .align 1 .b8 _ZN34_INTERNAL_f50e1043_4_k_cu_c1efc31f4cuda3std6ranges3__45__cpo5cdataE[1];
.global .align 1 .b8 _ZN34_INTERNAL_f50e1043_4_k_cu_c1efc31f4cuda3std6ranges3__45__cpo4sizeE[1];
.global .align 1 .b8 _ZN34_INTERNAL_f50e1043_4_k_cu_c1efc31f4cuda3std6ranges3__45__cpo5ssizeE[1];
.global .align 1 .b8 _ZN34_INTERNAL_f50e1043_4_k_cu_c1efc31f4cuda3std6ranges3__45__cpo8distanceE[1];
.global .align 1 .b8 _ZN34_INTERNAL_f50e1043_4_k_cu_c1efc31f6thrust24THRUST_300001_SM_1000_NS8cuda_cub3parE[1];
.global .align 1 .b8 _ZN34_INTERNAL_f50e1043_4_k_cu_c1efc31f6thrust24THRUST_300001_SM_1000_NS8cuda_cub10par_nosyncE[1];
.global .align 1 .b8 _ZN34_INTERNAL_f50e1043_4_k_cu_c1efc31f6thrust24THRUST_300001_SM_1000_NS6system6detail10sequential3seqE[1];
.global .align 1 .b8 _ZN34_INTERNAL_f50e1043_4_k_cu_c1efc31f6thrust24THRUST_300001_SM_1000_NS12placeholders2_1E[1];
.global .align 1 .b8 _ZN34_INTERNAL_f50e1043_4_k_cu_c1efc31f6thrust24THRUST_300001_SM_1000_NS12placeholders2_2E[1];
.global .align 1 .b8 _ZN34_INTERNAL_f50e1043_4_k_cu_c1efc31f6thrust24THRUST_300001_SM_1000_NS12placeholders2_3E[1];
.global .align 1 .b8 _ZN34_INTERNAL_f50e1043_4_k_cu_c1efc31f6thrust24THRUST_300001_SM_1000_NS12placeholders2_4E[1];
.global .align 1 .b8 _ZN34_INTERNAL_f50e1043_4_k_cu_c1efc31f6thrust24THRUST_300001_SM_1000_NS12placeholders2_5E[1];
.global .align 1 .b8 _ZN34_INTERNAL_f50e1043_4_k_cu_c1efc31f6thrust24THRUST_300001_SM_1000_NS12placeholders2_6E[1];
.global .align 1 .b8 _ZN34_INTERNAL_f50e1043_4_k_cu_c1efc31f6thrust24THRUST_300001_SM_1000_NS12placeholders2_7E[1];
.global .align 1 .b8 _ZN34_INTERNAL_f50e1043_4_k_cu_c1efc31f6thrust24THRUST_300001_SM_1000_NS12placeholders2_8E[1];
.global .align 1 .b8 _ZN34_INTERNAL_f50e1043_4_k_cu_c1efc31f6thrust24THRUST_300001_SM_1000_NS12placeholders2_9E[1];
.global .align 1 .b8 _ZN34_INTERNAL_f50e1043_4_k_cu_c1efc31f6thrust24THRUST_300001_SM_1000_NS12placeholders3_10E[1];
.global .align 1 .b8 _ZN34_INTERNAL_f50e1043_4_k_cu_c1efc31f6thrust24THRUST_300001_SM_1000_NS3seqE[1];

.visible .entry _Z13setRowReadRowPi(
	.param .u64 .ptr .align 1 _Z13setRowReadRowPi_param_0
)
{
	.reg .b32 	%r<11>;
	.reg .b64 	%rd<5>;
	// demoted variable
	.shared .align 4 .b8 _ZZ13setRowReadRowPiE4tile[4096];
	ld.param.u64 	%rd1, [_Z13setRowReadRowPi_param_0];
	cvta.to.global.u64 	%rd2, %rd1;
	mov.u32 	%r1, %tid.y;
	mov.u32 	%r2, %ntid.x;
	mov.u32 	%r3, %tid.x;
	mad.lo.s32 	%r4, %r1, %r2, %r3;
	shl.b32 	%r5, %r1, 7;
	mov.u32 	%r6, _ZZ13setRowReadRowPiE4tile;
	add.s32 	%r7, %r6, %r5;
	shl.b32 	%r8, %r3, 2;
	add.s32 	%r9, %r7, %r8;
	st.shared.u32 	[%r9], %r4;
	bar.sync 	0;
	ld.shared.u32 	%r10, [%r9];
	mul.wide.u32 	%rd3, %r4, 4;
	add.s64 	%rd4, %rd2, %rd3;
	st.global.u32 	[%rd4], %r10;
	ret;

}
	// .globl	_Z13setColReadColPi
.visible .entry _Z13setColReadColPi(
	.param .u64 .ptr .align 1 _Z13setColReadColPi_param_0
)
{
	.reg .b32 	%r<11>;
	.reg .b64 	%rd<5>;
	// demoted variable
	.shared .align 4 .b8 _ZZ13setColReadColPiE4tile[4096];
	ld.param.u64 	%rd1, [_Z13setColReadColPi_param_0];
	cvta.to.global.u64 	%rd2, %rd1;
	mov.u32 	%r1, %tid.y;
	mov.u32 	%r2, %ntid.x;
	mov.u32 	%r3, %tid.x;
	mad.lo.s32 	%r4, %r1, %r2, %r3;
	shl.b32 	%r5, %r3, 7;
	mov.u32 	%r6, _ZZ13setColReadColPiE4tile;
	add.s32 	%r7, %r6, %r5;
	shl.b32 	%r8, %r1, 2;
	add.s32 	%r9, %r7, %r8;
	st.shared.u32 	[%r9], %r4;
	bar.sync 	0;
	ld.shared.u32 	%r10, [%r9];
	mul.wide.u32 	%rd3, %r4, 4;
	add.s64 	%rd4, %rd2, %rd3;
	st.global.u32 	[%rd4], %r10;
	ret;

}
	// .globl	_ZN3cub18CUB_300001_SM_10006detail11EmptyKernelIvEEvv
.visible .entry _ZN3cub18CUB_300001_SM_10006detail11EmptyKernelIvEEvv()
{


	ret;

}
	// .globl	_ZN3cub18CUB_300001_SM_10006detail8for_each13static_kernelINS2_12policy_hub_t12policy_500_tEmN6thrust24THRUST_300001_SM_1000_NS8cuda_cub20__uninitialized_fill7functorINS7_10device_ptrIiEEiEEEEvT0_T1_
.visible .entry _ZN3cub18CUB_300001_SM_10006detail8for_each13static_kernelINS2_12policy_hub_t12policy_500_tEmN6thrust24THRUST_300001_SM_1000_NS8cuda_cub20__uninitialized_fill7functorINS7_10device_ptrIiEEiEEEEvT0_T1_(
	.param .u64 _ZN3cub18CUB_300001_SM_10006detail8for_each13static_kernelINS2_12policy_hub_t12policy_500_tEmN6thrust24THRUST_300001_SM_1000_NS8cuda_cub20__uninitialized_fill7functorINS7_10device_ptrIiEEiEEEEvT0_T1__param_0,
	.param .align 8 .b8 _ZN3cub18CUB_300001_SM_10006detail8for_each13static_kernelINS2_12policy_hub_t12policy_500_tEmN6thrust24THRUST_300001_SM_1000_NS8cuda_cub20__uninitialized_fill7functorINS7_10device_ptrIiEEiEEEEvT0_T1__param_1[16]
)
.maxntid 256
{
	.reg .pred 	%p<4>;
	.reg .b16 	%rs<5>;
	.reg .b32 	%r<12>;
	.reg .b64 	%rd<16>;

	ld.param.u32 	%r3, [_ZN3cub18CUB_300001_SM_10006detail8for_each13static_kernelINS2_12policy_hub_t12policy_500_tEmN6thrust24THRUST_300001_SM_1000_NS8cuda_cub20__uninitialized_fill7functorINS7_10device_ptrIiEEiEEEEvT0_T1__param_1+8];
	ld.param.u64 	%rd4, [_ZN3cub18CUB_300001_SM_10006detail8for_each13static_kernelINS2_12policy_hub_t12policy_500_tEmN6thrust24THRUST_300001_SM_1000_NS8cuda_cub20__uninitialized_fill7functorINS7_10device_ptrIiEEiEEEEvT0_T1__param_1];
	ld.param.u64 	%rd5, [_ZN3cub18CUB_300001_SM_10006detail8for_each13static_kernelINS2_12policy_hub_t12policy_500_tEmN6thrust24THRUST_300001_SM_1000_NS8cuda_cub20__uninitialized_fill7functorINS7_10device_ptrIiEEiEEEEvT0_T1__param_0];
	mov.u32 	%r9, %ctaid.x;
	mul.wide.u32 	%rd1, %r9, 512;
	sub.s64 	%rd2, %rd5, %rd1;
	setp.lt.u64 	%p1, %rd2, 512;
	@%p1 bra 	$L__BB3_2;
	mov.u32 	%r11, %tid.x;
	cvta.to.global.u64 	%rd11, %rd4;
	cvt.u64.u32 	%rd12, %r11;
	add.s64 	%rd13, %rd1, %rd12;
	shl.b64 	%rd14, %rd13, 2;
	add.s64 	%rd15, %rd11, %rd14;
	st.global.u32 	[%rd15], %r3;
	st.global.u32 	[%rd15+1024], %r3;
	bra.uni 	$L__BB3_6;
$L__BB3_2:
	cvta.to.global.u64 	%rd6, %rd4;
	mov.u32 	%r2, %tid.x;
	cvt.u64.u32 	%rd7, %r2;
	setp.le.u64 	%p2, %rd2, %rd7;
	add.s64 	%rd8, %rd1, %rd7;
	shl.b64 	%rd9, %rd8, 2;
	add.s64 	%rd3, %rd6, %rd9;
	@%p2 bra 	$L__BB3_4;
	st.global.u32 	[%rd3], %r3;
$L__BB3_4:
	add.s32 	%r10, %r2, 256;
	cvt.u64.u32 	%rd10, %r10;
	setp.le.u64 	%p3, %rd2, %rd10;
	@%p3 bra 	$L__BB3_6;
	st.global.u32 	[%rd3+1024], %r3;
$L__BB3_6:
	ret;

}


// ===== COMPILED SASS (sm_100) =====

	.target	sm_100

	.elftype	@"ET_EXEC"


//--------------------- .note.nv.tkinfo           --------------------------
	.section	.note.nv.tkinfo,"",@"SHT_NOTE"
	.sectionflags	@"SHF_NOTE_NV_TKINFO"
	.tkinfo
        /*0018*/ 	.word	0x00000002
        /*0030*/ 	.string	""
        /*0030*/ 	.string	"ptxas"
        /*0030*/ 	.string	"Cuda compilation tools, release 13.0, V13.0.88"
        /*0030*/ 	.string	"Build cuda_13.0.r13.0/compiler.36424714_0"
        /*0030*/ 	.string	"-arch sm_100 -m 64 "



//--------------------- .note.nv.cuinfo           --------------------------
	.section	.note.nv.cuinfo,"",@"SHT_NOTE"
	.sectionflags	@"SHF_NOTE_NV_CUINFO"
        /*0018*/ 	.short	0x0002
        /*001a*/ 	.short	0x0064
        /*001c*/ 	.short	0x0082
	.zero		2


//--------------------- .nv.info                  --------------------------
	.section	.nv.info,"",@"SHT_CUDA_INFO"
	.align	4


	//----- nvinfo : EIATTR_REGCOUNT
	.align		4
        /*0000*/ 	.byte	0x04, 0x2f
        /*0002*/ 	.short	(.L_44 - .L_43)
	.align		4
.L_43:
        /*0004*/ 	.word	index@(_Z13setRowReadRowPi)
        /*0008*/ 	.word	0x0000000a


	//----- nvinfo : EIATTR_FRAME_SIZE
	.align		4
.L_44:
        /*000c*/ 	.byte	0x04, 0x11
        /*000e*/ 	.short	(.L_46 - .L_45)
	.align		4
.L_45:
        /*0010*/ 	.word	index@(_Z13setRowReadRowPi)
        /*0014*/ 	.word	0x00000000


	//----- nvinfo : EIATTR_REGCOUNT
	.align		4
.L_46:
        /*0018*/ 	.byte	0x04, 0x2f
        /*001a*/ 	.short	(.L_48 - .L_47)
	.align		4
.L_47:
        /*001c*/ 	.word	index@(_Z13setColReadColPi)
        /*0020*/ 	.word	0x0000000a


	//----- nvinfo : EIATTR_FRAME_SIZE
	.align		4
.L_48:
        /*0024*/ 	.byte	0x04, 0x11
        /*0026*/ 	.short	(.L_50 - .L_49)
	.align		4
.L_49:
        /*0028*/ 	.word	index@(_Z13setColReadColPi)
        /*002c*/ 	.word	0x00000000


	//----- nvinfo : EIATTR_REGCOUNT
	.align		4
.L_50:
        /*0030*/ 	.byte	0x04, 0x2f
        /*0032*/ 	.short	(.L_52 - .L_51)
	.align		4
.L_51:
        /*0034*/ 	.word	index@(_ZN3cub18CUB_300001_SM_10006detail11EmptyKernelIvEEvv)
        /*0038*/ 	.word	0x00000004


	//----- nvinfo : EIATTR_FRAME_SIZE
	.align		4
.L_52:
        /*003c*/ 	.byte	0x04, 0x11
        /*003e*/ 	.short	(.L_54 - .L_53)
	.align		4
.L_53:
        /*0040*/ 	.word	index@(_ZN3cub18CUB_300001_SM_10006detail11EmptyKernelIvEEvv)
        /*0044*/ 	.word	0x00000000


	//----- nvinfo : EIATTR_REGCOUNT
	.align		4
.L_54:
        /*0048*/ 	.byte	0x04, 0x2f
        /*004a*/ 	.short	(.L_56 - .L_55)
	.align		4
.L_55:
        /*004c*/ 	.word	index@(_ZN3cub18CUB_300001_SM_10006detail8for_each13static_kernelINS2_12policy_hub_t12policy_500_tEmN6thrust24THRUST_300001_SM_1000_NS8cuda_cub20__uninitialized_fill7functorINS7_10device_ptrIiEEiEEEEvT0_T1_)
        /*0050*/ 	.word	0x00000008


	//----- nvinfo : EIATTR_FRAME_SIZE
	.align		4
.L_56:
        /*0054*/ 	.byte	0x04, 0x11
        /*0056*/ 	.short	(.L_58 - .L_57)
	.align		4
.L_57:
        /*0058*/ 	.word	index@(_ZN3cub18CUB_300001_SM_10006detail8for_each13static_kernelINS2_12policy_hub_t12policy_500_tEmN6thrust24THRUST_300001_SM_1000_NS8cuda_cub20__uninitialized_fill7functorINS7_10device_ptrIiEEiEEEEvT0_T1_)
        /*005c*/ 	.word	0x00000000


	//----- nvinfo : EIATTR_MIN_STACK_SIZE
	.align		4
.L_58:
        /*0060*/ 	.byte	0x04, 0x12
        /*0062*/ 	.short	(.L_60 - .L_59)
	.align		4
.L_59:
        /*0064*/ 	.word	index@(_ZN3cub18CUB_300001_SM_10006detail8for_each13static_kernelINS2_12policy_hub_t12policy_500_tEmN6thrust24THRUST_300001_SM_1000_NS8cuda_cub20__uninitialized_fill7functorINS7_10device_ptrIiEEiEEEEvT0_T1_)
        /*0068*/ 	.word	0x00000000


	//----- nvinfo : EIATTR_MIN_STACK_SIZE
	.align		4
.L_60:
        /*006c*/ 	.byte	0x04, 0x12
        /*006e*/ 	.short	(.L_62 - .L_61)
	.align		4
.L_61:
        /*0070*/ 	.word	index@(_ZN3cub18CUB_300001_SM_10006detail11EmptyKernelIvEEvv)
        /*0074*/ 	.word	0x00000000


	//----- nvinfo : EIATTR_MIN_STACK_SIZE
	.align		4
.L_62:
        /*0078*/ 	.byte	0x04, 0x12
        /*007a*/ 	.short	(.L_64 - .L_63)
	.align		4
.L_63:
        /*007c*/ 	.word	index@(_Z13setColReadColPi)
        /*0080*/ 	.word	0x00000000


	//----- nvinfo : EIATTR_MIN_STACK_SIZE
	.align		4
.L_64:
        /*0084*/ 	.byte	0x04, 0x12
        /*0086*/ 	.short	(.L_66 - .L_65)
	.align		4
.L_65:
        /*0088*/ 	.word	index@(_Z13setRowReadRowPi)
        /*008c*/ 	.word	0x00000000
.L_66:


//--------------------- .nv.compat                --------------------------
	.section	.nv.compat,"",@"SHT_CUDA_COMPAT_INFO"
	.align	4
        /*0000*/ 	.byte	0x02, 0x09, 0x00, 0x00, 0x02, 0x02, 0x01, 0x00, 0x02, 0x05, 0x05, 0x00, 0x03, 0x07, 0x01, 0x01
        /*0010*/ 	.byte	0x02, 0x03, 0x00, 0x00, 0x02, 0x06, 0x01, 0x00, 0x04, 0x0b, 0x08, 0x00, 0x09, 0x00, 0x00, 0x00
        /*0020*/ 	.byte	0x00, 0x00, 0x00, 0x00


//--------------------- .nv.info._ZN3cub18CUB_300001_SM_10006detail8for_each13static_kernelINS2_12policy_hub_t12policy_500_tEmN6thrust24THRUST_300001_SM_1000_NS8cuda_cub20__uninitialized_fill7functorINS7_10device_ptrIiEEiEEEEvT0_T1_ --------------------------
	.section	.nv.info._ZN3cub18CUB_300001_SM_10006detail8for_each13static_kernelINS2_12policy_hub_t12policy_500_tEmN6thrust24THRUST_300001_SM_1000_NS8cuda_cub20__uninitialized_fill7functorINS7_10device_ptrIiEEiEEEEvT0_T1_,"",@"SHT_CUDA_INFO"
	.sectionflags	@""
	.align	4


	//----- nvinfo : EIATTR_CUDA_API_VERSION
	.align		4
        /*0000*/ 	.byte	0x04, 0x37
        /*0002*/ 	.short	(.L_68 - .L_67)
.L_67:
        /*0004*/ 	.word	0x00000082


	//----- nvinfo : EIATTR_KPARAM_INFO
	.align		4
.L_68:
        /*0008*/ 	.byte	0x04, 0x17
        /*000a*/ 	.short	(.L_70 - .L_69)
.L_69:
        /*000c*/ 	.word	0x00000000
        /*0010*/ 	.short	0x0001
        /*0012*/ 	.short	0x0008
        /*0014*/ 	.byte	0x00, 0xf0, 0x41, 0x00


	//----- nvinfo : EIATTR_KPARAM_INFO
	.align		4
.L_70:
        /*0018*/ 	.byte	0x04, 0x17
        /*001a*/ 	.short	(.L_72 - .L_71)
.L_71:
        /*001c*/ 	.word	0x00000000
        /*0020*/ 	.short	0x0000
        /*0022*/ 	.short	0x0000
        /*0024*/ 	.byte	0x00, 0xf0, 0x21, 0x00


	//----- nvinfo : EIATTR_SPARSE_MMA_MASK
	.align		4
.L_72:
        /*0028*/ 	.byte	0x03, 0x50
        /*002a*/ 	.short	0x0000


	//----- nvinfo : EIATTR_MAXREG_COUNT
	.align		4
        /*002c*/ 	.byte	0x03, 0x1b
        /*002e*/ 	.short	0x00ff


	//----- nvinfo : EIATTR_MERCURY_ISA_VERSION
	.align		4
        /*0030*/ 	.byte	0x03, 0x5f
        /*0032*/ 	.short	0x0101


	//----- nvinfo : EIATTR_VRC_CTA_INIT_COUNT
	.align		4
        /*0034*/ 	.byte	0x02, 0x4a
	.zero		1
	.zero		1


	//----- nvinfo : EIATTR_EXIT_INSTR_OFFSETS
	.align		4
        /*0038*/ 	.byte	0x04, 0x1c
        /*003a*/ 	.short	(.L_74 - .L_73)


	//   ....[0]....
.L_73:
        /*003c*/ 	.word	0x00000130


	//   ....[1]....
        /*0040*/ 	.word	0x00000230


	//   ....[2]....
        /*0044*/ 	.word	0x00000260


	//----- nvinfo : EIATTR_MAX_THREADS
	.align		4
.L_74:
        /*0048*/ 	.byte	0x04, 0x05
        /*004a*/ 	.short	(.L_76 - .L_75)
.L_75:
        /*004c*/ 	.word	0x00000100
        /*0050*/ 	.word	0x00000001
        /*0054*/ 	.word	0x00000001


	//----- nvinfo : EIATTR_CBANK_PARAM_SIZE
	.align		4
.L_76:
        /*0058*/ 	.byte	0x03, 0x19
        /*005a*/ 	.short	0x0018


	//----- nvinfo : EIATTR_PARAM_CBANK
	.align		4
        /*005c*/ 	.byte	0x04, 0x0a
        /*005e*/ 	.short	(.L_78 - .L_77)
	.align		4
.L_77:
        /*0060*/ 	.word	index@(.nv.constant0._ZN3cub18CUB_300001_SM_10006detail8for_each13static_kernelINS2_12policy_hub_t12policy_500_tEmN6thrust24THRUST_300001_SM_1000_NS8cuda_cub20__uninitialized_fill7functorINS7_10device_ptrIiEEiEEEEvT0_T1_)
        /*0064*/ 	.short	0x0380
        /*0066*/ 	.short	0x0018


	//----- nvinfo : EIATTR_SW_WAR
	.align		4
.L_78:
        /*0068*/ 	.byte	0x04, 0x36
        /*006a*/ 	.short	(.L_80 - .L_79)
.L_79:
        /*006c*/ 	.word	0x00000008
.L_80:


//--------------------- .nv.info._ZN3cub18CUB_300001_SM_10006detail11EmptyKernelIvEEvv --------------------------
	.section	.nv.info._ZN3cub18CUB_300001_SM_10006detail11EmptyKernelIvEEvv,"",@"SHT_CUDA_INFO"
	.sectionflags	@""
	.align	4


	//----- nvinfo : EIATTR_CUDA_API_VERSION
	.align		4
        /*0000*/ 	.byte	0x04, 0x37
        /*0002*/ 	.short	(.L_82 - .L_81)
.L_81:
        /*0004*/ 	.word	0x00000082


	//----- nvinfo : EIATTR_SPARSE_MMA_MASK
	.align		4
.L_82:
        /*0008*/ 	.byte	0x03, 0x50
        /*000a*/ 	.short	0x0000


	//----- nvinfo : EIATTR_MAXREG_COUNT
	.align		4
        /*000c*/ 	.byte	0x03, 0x1b
        /*000e*/ 	.short	0x00ff


	//----- nvinfo : EIATTR_MERCURY_ISA_VERSION
	.align		4
        /*0010*/ 	.byte	0x03, 0x5f
        /*0012*/ 	.short	0x0101


	//----- nvinfo : EIATTR_VRC_CTA_INIT_COUNT
	.align		4
        /*0014*/ 	.byte	0x02, 0x4a
	.zero		1
	.zero		1


	//----- nvinfo : EIATTR_EXIT_INSTR_OFFSETS
	.align		4
        /*0018*/ 	.byte	0x04, 0x1c
        /*001a*/ 	.short	(.L_84 - .L_83)


	//   ....[0]....
.L_83:
        /*001c*/ 	.word	0x00000010


	//----- nvinfo : EIATTR_SW_WAR
	.align		4
.L_84:
        /*0020*/ 	.byte	0x04, 0x36
        /*0022*/ 	.short	(.L_86 - .L_85)
.L_85:
        /*0024*/ 	.word	0x00000008
.L_86:


//--------------------- .nv.info._Z13setColReadColPi --------------------------
	.section	.nv.info._Z13setColReadColPi,"",@"SHT_CUDA_INFO"
	.sectionflags	@""
	.align	4


	//----- nvinfo : EIATTR_CUDA_API_VERSION
	.align		4
        /*0000*/ 	.byte	0x04, 0x37
        /*0002*/ 	.short	(.L_88 - .L_87)
.L_87:
        /*0004*/ 	.word	0x00000082


	//----- nvinfo : EIATTR_KPARAM_INFO
	.align		4
.L_88:
        /*0008*/ 	.byte	0x04, 0x17
        /*000a*/ 	.short	(.L_90 - .L_89)
.L_89:
        /*000c*/ 	.word	0x00000000
        /*0010*/ 	.short	0x0000
        /*0012*/ 	.short	0x0000
        /*0014*/ 	.byte	0x00, 0xf5, 0x21, 0x00


	//----- nvinfo : EIATTR_SPARSE_MMA_MASK
	.align		4
.L_90:
        /*0018*/ 	.byte	0x03, 0x50
        /*001a*/ 	.short	0x0000


	//----- nvinfo : EIATTR_MAXREG_COUNT
	.align		4
        /*001c*/ 	.byte	0x03, 0x1b
        /*001e*/ 	.short	0x00ff


	//----- nvinfo : EIATTR_NUM_BARRIERS
	.align		4
        /*0020*/ 	.byte	0x02, 0x4c
        /*0022*/ 	.byte	0x01
	.zero		1


	//----- nvinfo : EIATTR_MERCURY_ISA_VERSION
	.align		4
        /*0024*/ 	.byte	0x03, 0x5f
        /*0026*/ 	.short	0x0101


	//----- nvinfo : EIATTR_VRC_CTA_INIT_COUNT
	.align		4
        /*0028*/ 	.byte	0x02, 0x4a
	.zero		1
	.zero		1


	//----- nvinfo : EIATTR_EXIT_INSTR_OFFSETS
	.align		4
        /*002c*/ 	.byte	0x04, 0x1c
        /*002e*/ 	.short	(.L_92 - .L_91)


	//   ....[0]....
.L_91:
        /*0030*/ 	.word	0x00000110


	//----- nvinfo : EIATTR_CBANK_PARAM_SIZE
	.align		4
.L_92:
        /*0034*/ 	.byte	0x03, 0x19
        /*0036*/ 	.short	0x0008


	//----- nvinfo : EIATTR_PARAM_CBANK
	.align		4
        /*0038*/ 	.byte	0x04, 0x0a
        /*003a*/ 	.short	(.L_94 - .L_93)
	.align		4
.L_93:
        /*003c*/ 	.word	index@(.nv.constant0._Z13setColReadColPi)
        /*0040*/ 	.short	0x0380
        /*0042*/ 	.short	0x0008


	//----- nvinfo : EIATTR_SW_WAR
	.align		4
.L_94:
        /*0044*/ 	.byte	0x04, 0x36
        /*0046*/ 	.short	(.L_96 - .L_95)
.L_95:
        /*0048*/ 	.word	0x00000008
.L_96:


//--------------------- .nv.info._Z13setRowReadRowPi --------------------------
	.section	.nv.info._Z13setRowReadRowPi,"",@"SHT_CUDA_INFO"
	.sectionflags	@""
	.align	4


	//----- nvinfo : EIATTR_CUDA_API_VERSION
	.align		4
        /*0000*/ 	.byte	0x04, 0x37
        /*0002*/ 	.short	(.L_98 - .L_97)
.L_97:
        /*0004*/ 	.word	0x00000082


	//----- nvinfo : EIATTR_KPARAM_INFO
	.align		4
.L_98:
        /*0008*/ 	.byte	0x04, 0x17
        /*000a*/ 	.short	(.L_100 - .L_99)
.L_99:
        /*000c*/ 	.word	0x00000000
        /*0010*/ 	.short	0x0000
        /*0012*/ 	.short	0x0000
        /*0014*/ 	.byte	0x00, 0xf5, 0x21, 0x00


	//----- nvinfo : EIATTR_SPARSE_MMA_MASK
	.align		4
.L_100:
        /*0018*/ 	.byte	0x03, 0x50
        /*001a*/ 	.short	0x0000


	//----- nvinfo : EIATTR_MAXREG_COUNT
	.align		4
        /*001c*/ 	.byte	0x03, 0x1b
        /*001e*/ 	.short	0x00ff


	//----- nvinfo : EIATTR_NUM_BARRIERS
	.align		4
        /*0020*/ 	.byte	0x02, 0x4c
        /*0022*/ 	.byte	0x01
	.zero		1


	//----- nvinfo : EIATTR_MERCURY_ISA_VERSION
	.align		4
        /*0024*/ 	.byte	0x03, 0x5f
        /*0026*/ 	.short	0x0101


	//----- nvinfo : EIATTR_VRC_CTA_INIT_COUNT
	.align		4
        /*0028*/ 	.byte	0x02, 0x4a
	.zero		1
	.zero		1


	//----- nvinfo : EIATTR_EXIT_INSTR_OFFSETS
	.align		4
        /*002c*/ 	.byte	0x04, 0x1c
        /*002e*/ 	.short	(.L_102 - .L_101)


	//   ....[0]....
.L_101:
        /*0030*/ 	.word	0x00000110


	//----- nvinfo : EIATTR_CBANK_PARAM_SIZE
	.align		4
.L_102:
        /*0034*/ 	.byte	0x03, 0x19
        /*0036*/ 	.short	0x0008


	//----- nvinfo : EIATTR_PARAM_CBANK
	.align		4
        /*0038*/ 	.byte	0x04, 0x0a
        /*003a*/ 	.short	(.L_104 - .L_103)
	.align		4
.L_103:
        /*003c*/ 	.word	index@(.nv.constant0._Z13setRowReadRowPi)
        /*0040*/ 	.short	0x0380
        /*0042*/ 	.short	0x0008


	//----- nvinfo : EIATTR_SW_WAR
	.align		4
.L_104:
        /*0044*/ 	.byte	0x04, 0x36
        /*0046*/ 	.short	(.L_106 - .L_105)
.L_105:
        /*0048*/ 	.word	0x00000008
.L_106:


//--------------------- .nv.callgraph             --------------------------
	.section	.nv.callgraph,"",@"SHT_CUDA_CALLGRAPH"
	.align	4
	.sectionentsize	8
	.align		4
        /*0000*/ 	.word	0x00000000
	.align		4
        /*0004*/ 	.word	0xffffffff
	.align		4
        /*0008*/ 	.word	0x00000000
	.align		4
        /*000c*/ 	.word	0xfffffffe
	.align		4
        /*0010*/ 	.word	0x00000000
	.align		4
        /*0014*/ 	.word	0xfffffffd
	.align		4
        /*0018*/ 	.word	0x00000000
	.align		4
        /*001c*/ 	.word	0xfffffffc


//--------------------- .nv.constant4             --------------------------
	.section	.nv.constant4,"a",@progbits
	.align	8
	.align		8
.nv.constant4:
        /*0000*/ 	.dword	_ZN34_INTERNAL_f50e1043_4_k_cu_c1efc31f4cuda3std3__45__cpo5beginE
	.align		8
        /*0008*/ 	.dword	_ZN34_INTERNAL_f50e1043_4_k_cu_c1efc31f4cuda3std3__45__cpo3endE
	.align		8
        /*0010*/ 	.dword	_ZN34_INTERNAL_f50e1043_4_k_cu_c1efc31f4cuda3std3__45__cpo6cbeginE
	.align		8
        /*0018*/ 	.dword	_ZN34_INTERNAL_f50e1043_4_k_cu_c1efc31f4cuda3std3__45__cpo4cendE
	.align		8
        /*0020*/ 	.dword	_ZN34_INTERNAL_f50e1043_4_k_cu_c1efc31f4cuda3std3__45__cpo6rbeginE
	.align		8
        /*0028*/ 	.dword	_ZN34_INTERNAL_f50e1043_4_k_cu_c1efc31f4cuda3std3__45__cpo4rendE
	.align		8
        /*0030*/ 	.dword	_ZN34_INTERNAL_f50e1043_4_k_cu_c1efc31f4cuda3std3__45__cpo7crbeginE
	.align		8
        /*0038*/ 	.dword	_ZN34_INTERNAL_f50e1043_4_k_cu_c1efc31f4cuda3std3__45__cpo5crendE
	.align		8
        /*0040*/ 	.dword	_ZN34_INTERNAL_f50e1043_4_k_cu_c1efc31f4cuda3std3__436_GLOBAL__N__f50e1043_4_k_cu_c1efc31f6ignoreE
	.align		8
        /*0048*/ 	.dword	_ZN34_INTERNAL_f50e1043_4_k_cu_c1efc31f4cuda3std3__419piecewise_constructE
	.align		8
        /*0050*/ 	.dword	_ZN34_INTERNAL_f50e1043_4_k_cu_c1efc31f4cuda3std3__48in_placeE
	.align		8
        /*0058*/ 	.dword	_ZN34_INTERNAL_f50e1043_4_k_cu_c1efc31f4cuda3std3__420unreachable_sentinelE
	.align		8
        /*0060*/ 	.dword	_ZN34_INTERNAL_f50e1043_4_k_cu_c1efc31f4cuda3std3__47nulloptE
	.align		8
        /*0068*/ 	.dword	_ZN34_INTERNAL_f50e1043_4_k_cu_c1efc31f4cuda3std3__48unexpectE
	.align		8
        /*0070*/ 	.dword	_ZN34_INTERNAL_f50e1043_4_k_cu_c1efc31f4cuda3std6ranges3__45__cpo4swapE
	.align		8
        /*0078*/ 	.dword	_ZN34_INTERNAL_f50e1043_4_k_cu_c1efc31f4cuda3std6ranges3__45__cpo9iter_moveE
	.align		8
        /*0080*/ 	.dword	_ZN34_INTERNAL_f50e1043_4_k_cu_c1efc31f4cuda3std6ranges3__45__cpo5beginE
	.align		8
        /*0088*/ 	.dword	_ZN34_INTERNAL_f50e1043_4_k_cu_c1efc31f4cuda3std6ranges3__45__cpo3endE
	.align		8
        /*0090*/ 	.dword	_ZN34_INTERNAL_f50e1043_4_k_cu_c1efc31f4cuda3std6ranges3__45__cpo6cbeginE
	.align		8
        /*0098*/ 	.dword	_ZN34_INTERNAL_f50e1043_4_k_cu_c1efc31f4cuda3std6ranges3__45__cpo4cendE
	.align		8
        /*00a0*/ 	.dword	_ZN34_INTERNAL_f50e1043_4_k_cu_c1efc31f4cuda3std6ranges3__45__cpo7advanceE
	.align		8
        /*00a8*/ 	.dword	_ZN34_INTERNAL_f50e1043_4_k_cu_c1efc31f4cuda3std6ranges3__45__cpo9iter_swapE
	.align		8
        /*00b0*/ 	.dword	_ZN34_INTERNAL_f50e1043_4_k_cu_c1efc31f4cuda3std6ranges3__45__cpo4nextE
	.align		8
        /*00b8*/ 	.dword	_ZN34_INTERNAL_f50e1043_4_k_cu_c1efc31f4cuda3std6ranges3__45__cpo4prevE
	.align		8
        /*00c0*/ 	.dword	_ZN34_INTERNAL_f50e1043_4_k_cu_c1efc31f4cuda3std6ranges3__45__cpo4dataE
	.align		8
        /*00c8*/ 	.dword	_ZN34_INTERNAL_f50e1043_4_k_cu_c1efc31f4cuda3std6ranges3__45__cpo5cdataE
	.align		8
        /*00d0*/ 	.dword	_ZN34_INTERNAL_f50e1043_4_k_cu_c1efc31f4cuda3std6ranges3__45__cpo4sizeE
	.align		8
        /*00d8*/ 	.dword	_ZN34_INTERNAL_f50e1043_4_k_cu_c1efc31f4cuda3std6ranges3__45__cpo5ssizeE
	.align		8
        /*00e0*/ 	.dword	_ZN34_INTERNAL_f50e1043_4_k_cu_c1efc31f4cuda3std6ranges3__45__cpo8distanceE
	.align		8
        /*00e8*/ 	.dword	_ZN34_INTERNAL_f50e1043_4_k_cu_c1efc31f6thrust24THRUST_300001_SM_1000_NS8cuda_cub3parE
	.align		8
        /*00f0*/ 	.dword	_ZN34_INTERNAL_f50e1043_4_k_cu_c1efc31f6thrust24THRUST_300001_SM_1000_NS8cuda_cub10par_nosyncE
	.align		8
        /*00f8*/ 	.dword	_ZN34_INTERNAL_f50e1043_4_k_cu_c1efc31f6thrust24THRUST_300001_SM_1000_NS6system6detail10sequential3seqE
	.align		8
        /*0100*/ 	.dword	_ZN34_INTERNAL_f50e1043_4_k_cu_c1efc31f6thrust24THRUST_300001_SM_1000_NS12placeholders2_1E
	.align		8
        /*0108*/ 	.dword	_ZN34_INTERNAL_f50e1043_4_k_cu_c1efc31f6thrust24THRUST_300001_SM_1000_NS12placeholders2_2E
	.align		8
        /*0110*/ 	.dword	_ZN34_INTERNAL_f50e1043_4_k_cu_c1efc31f6thrust24THRUST_300001_SM_1000_NS12placeholders2_3E
	.align		8
        /*0118*/ 	.dword	_ZN34_INTERNAL_f50e1043_4_k_cu_c1efc31f6thrust24THRUST_300001_SM_1000_NS12placeholders2_4E
	.align		8
        /*0120*/ 	.dword	_ZN34_INTERNAL_f50e1043_4_k_cu_c1efc31f6thrust24THRUST_300001_SM_1000_NS12placeholders2_5E
	.align		8
        /*0128*/ 	.dword	_ZN34_INTERNAL_f50e1043_4_k_cu_c1efc31f6thrust24THRUST_300001_SM_1000_NS12placeholders2_6E
	.align		8
        /*0130*/ 	.dword	_ZN34_INTERNAL_f50e1043_4_k_cu_c1efc31f6thrust24THRUST_300001_SM_1000_NS12placeholders2_7E
	.align		8
        /*0138*/ 	.dword	_ZN34_INTERNAL_f50e1043_4_k_cu_c1efc31f6thrust24THRUST_300001_SM_1000_NS12placeholders2_8E
	.align		8
        /*0140*/ 	.dword	_ZN34_INTERNAL_f50e1043_4_k_cu_c1efc31f6thrust24THRUST_300001_SM_1000_NS12placeholders2_9E
	.align		8
        /*0148*/ 	.dword	_ZN34_INTERNAL_f50e1043_4_k_cu_c1efc31f6thrust24THRUST_300001_SM_1000_NS12placeholders3_10E
	.align		8
        /*0150*/ 	.dword	_ZN34_INTERNAL_f50e1043_4_k_cu_c1efc31f6thrust24THRUST_300001_SM_1000_NS3seqE


//--------------------- .text._ZN3cub18CUB_300001_SM_10006detail8for_each13static_kernelINS2_12policy_hub_t12policy_500_tEmN6thrust24THRUST_300001_SM_1000_NS8cuda_cub20__uninitialized_fill7functorINS7_10device_ptrIiEEiEEEEvT0_T1_ --------------------------
	.section	.text._ZN3cub18CUB_300001_SM_10006detail8for_each13static_kernelINS2_12policy_hub_t12policy_500_tEmN6thrust24THRUST_300001_SM_1000_NS8cuda_cub20__uninitialized_fill7functorINS7_10device_ptrIiEEiEEEEvT0_T1_,"ax",@progbits
	.align	128
        .global         _ZN3cub18CUB_300001_SM_10006detail8for_each13static_kernelINS2_12policy_hub_t12policy_500_tEmN6thrust24THRUST_300001_SM_1000_NS8cuda_cub20__uninitialized_fill7functorINS7_10device_ptrIiEEiEEEEvT0_T1_
        .type           _ZN3cub18CUB_300001_SM_10006detail8for_each13static_kernelINS2_12policy_hub_t12policy_500_tEmN6thrust24THRUST_300001_SM_1000_NS8cuda_cub20__uninitialized_fill7functorINS7_10device_ptrIiEEiEEEEvT0_T1_,@function
        .size           _ZN3cub18CUB_300001_SM_10006detail8for_each13static_kernelINS2_12policy_hub_t12policy_500_tEmN6thrust24THRUST_300001_SM_1000_NS8cuda_cub20__uninitialized_fill7functorINS7_10device_ptrIiEEiEEEEvT0_T1_,(.L_x_5 - _ZN3cub18CUB_300001_SM_10006detail8for_each13static_kernelINS2_12policy_hub_t12policy_500_tEmN6thrust24THRUST_300001_SM_1000_NS8cuda_cub20__uninitialized_fill7functorINS7_10device_ptrIiEEiEEEEvT0_T1_)
        .other          _ZN3cub18CUB_300001_SM_10006detail8for_each13static_kernelINS2_12policy_hub_t12policy_500_tEmN6thrust24THRUST_300001_SM_1000_NS8cuda_cub20__uninitialized_fill7functorINS7_10device_ptrIiEEiEEEEvT0_T1_,@"STO_CUDA_ENTRY STV_DEFAULT"
_ZN3cub18CUB_300001_SM_10006detail8for_each13static_kernelINS2_12policy_hub_t12policy_500_tEmN6thrust24THRUST_300001_SM_1000_NS8cuda_cub20__uninitialized_fill7functorINS7_10device_ptrIiEEiEEEEvT0_T1_:
.text._ZN3cub18CUB_300001_SM_10006detail8for_each13static_kernelINS2_12policy_hub_t12policy_500_tEmN6thrust24THRUST_300001_SM_1000_NS8cuda_cub20__uninitialized_fill7functorINS7_10device_ptrIiEEiEEEEvT0_T1_:
[----:B------:R-:W-:Y:S08]  /*0000*/  LDC R1, c[0x0][0x37c] ;  /* 0x0000df00ff017b82 */ /* 0x000ff00000000800 */
[----:B------:R-:W0:Y:S01]  /*0010*/  S2UR UR4, SR_CTAID.X ;  /* 0x00000000000479c3 */ /* 0x000e220000002500 */
[----:B------:R-:W1:Y:S01]  /*0020*/  LDCU.64 UR6, c[0x0][0x380] ;  /* 0x00007000ff0677ac */ /* 0x000e620008000a00 */
[----:B------:R-:W2:Y:S01]  /*0030*/  LDCU.64 UR8, c[0x0][0x358] ;  /* 0x00006b00ff0877ac */ /* 0x000ea20008000a00 */
[----:B0-----:R-:W-:-:S04]  /*0040*/  UIMAD.WIDE.U32 UR4, UR4, 0x200, URZ ;  /* 0x00000200040478a5 */ /* 0x001fc8000f8e00ff */
[----:B-1----:R-:W-:-:S04]  /*0050*/  UIADD3 UR6, UP0, UPT, -UR4, UR6, URZ ;  /* 0x0000000604067290 */ /* 0x002fc8000ff1e1ff */
[----:B------:R-:W-:Y:S02]  /*0060*/  UIADD3.X UR7, UPT, UPT, ~UR5, UR7, URZ, UP0, !UPT ;  /* 0x0000000705077290 */ /* 0x000fe400087fe5ff */
[----:B------:R-:W-:-:S04]  /*0070*/  UISETP.GE.U32.AND UP0, UPT, UR6, 0x200, UPT ;  /* 0x000002000600788c */ /* 0x000fc8000bf06070 */
[----:B------:R-:W-:-:S09]  /*0080*/  UISETP.GE.U32.AND.EX UP0, UPT, UR7, URZ, UPT, UP0 ;  /* 0x000000ff0700728c */ /* 0x000fd2000bf06100 */
[----:B--2---:R-:W-:Y:S05]  /*0090*/  BRA.U !UP0, `(.L_x_0) ;  /* 0x0000000108287547 */ /* 0x004fea000b800000 */
[----:B------:R-:W0:Y:S01]  /*00a0*/  S2R R0, SR_TID.X ;  /* 0x0000000000007919 */ /* 0x000e220000002100 */
[----:B------:R-:W1:Y:S01]  /*00b0*/  LDCU.64 UR6, c[0x0][0x388] ;  /* 0x00007100ff0677ac */ /* 0x000e620008000a00 */
[----:B------:R-:W2:Y:S01]  /*00c0*/  LDC R5, c[0x0][0x390] ;  /* 0x0000e400ff057b82 */ /* 0x000ea20000000800 */
[----:B0-----:R-:W-:-:S05]  /*00d0*/  IADD3 R0, P0, PT, R0, UR4, RZ ;  /* 0x0000000400007c10 */ /* 0x001fca000ff1e0ff */
[----:B------:R-:W-:Y:S01]  /*00e0*/  IMAD.X R3, RZ, RZ, UR5, P0 ;  /* 0x00000005ff037e24 */ /* 0x000fe200080e06ff */
[----:B-1----:R-:W-:-:S04]  /*00f0*/  LEA R2, P0, R0, UR6, 0x2 ;  /* 0x0000000600027c11 */ /* 0x002fc8000f8010ff */
[----:B------:R-:W-:-:S05]  /*0100*/  LEA.HI.X R3, R0, UR7, R3, 0x2, P0 ;  /* 0x0000000700037c11 */ /* 0x000fca00080f1403 */
[----:B--2---:R-:W-:Y:S04]  /*0110*/  STG.E desc[UR8][R2.64], R5 ;  /* 0x0000000502007986 */ /* 0x004fe8000c101908 */
[----:B------:R-:W-:Y:S01]  /*0120*/  STG.E desc[UR8][R2.64+0x400], R5 ;  /* 0x0004000502007986 */ /* 0x000fe2000c101908 */
[----:B------:R-:W-:Y:S05]  /*0130*/  EXIT ;  /* 0x000000000000794d */ /* 0x000fea0003800000 */
.L_x_0:
[----:B------:R-:W0:Y:S01]  /*0140*/  S2R R0, SR_TID.X ;  /* 0x0000000000007919 */ /* 0x000e220000002100 */
[----:B------:R-:W-:Y:S01]  /*0150*/  IMAD.U32 R2, RZ, RZ, UR7 ;  /* 0x00000007ff027e24 */ /* 0x000fe2000f8e00ff */
[----:B------:R-:W1:Y:S01]  /*0160*/  LDCU.64 UR10, c[0x0][0x388] ;  /* 0x00007100ff0a77ac */ /* 0x000e620008000a00 */
[----:B------:R-:W-:Y:S01]  /*0170*/  IMAD.U32 R4, RZ, RZ, UR7 ;  /* 0x00000007ff047e24 */ /* 0x000fe2000f8e00ff */
[----:B0-----:R-:W-:-:S04]  /*0180*/  ISETP.LT.U32.AND P0, PT, R0, UR6, PT ;  /* 0x0000000600007c0c */ /* 0x001fc8000bf01070 */
[----:B------:R-:W-:Y:S01]  /*0190*/  ISETP.GT.U32.AND.EX P0, PT, R2, RZ, PT, P0 ;  /* 0x000000ff0200720c */ /* 0x000fe20003f04100 */
[C---:B------:R-:W-:Y:S01]  /*01a0*/  VIADD R2, R0.reuse, 0x100 ;  /* 0x0000010000027836 */ /* 0x040fe20000000000 */
[----:B------:R-:W-:-:S04]  /*01b0*/  IADD3 R0, P2, PT, R0, UR4, RZ ;  /* 0x0000000400007c10 */ /* 0x000fc8000ff5e0ff */
[----:B------:R-:W-:Y:S01]  /*01c0*/  ISETP.LT.U32.AND P1, PT, R2, UR6, PT ;  /* 0x0000000602007c0c */ /* 0x000fe2000bf21070 */
[----:B------:R-:W-:Y:S01]  /*01d0*/  IMAD.X R3, RZ, RZ, UR5, P2 ;  /* 0x00000005ff037e24 */ /* 0x000fe200090e06ff */
[----:B-1----:R-:W-:Y:S02]  /*01e0*/  LEA R2, P2, R0, UR10, 0x2 ;  /* 0x0000000a00027c11 */ /* 0x002fe4000f8410ff */
[----:B------:R-:W-:Y:S02]  /*01f0*/  ISETP.GT.U32.AND.EX P1, PT, R4, RZ, PT, P1 ;  /* 0x000000ff0400720c */ /* 0x000fe40003f24110 */
[----:B------:R-:W-:Y:S01]  /*0200*/  LEA.HI.X R3, R0, UR11, R3, 0x2, P2 ;  /* 0x0000000b00037c11 */ /* 0x000fe200090f1403 */
[----:B------:R-:W0:Y:S04]  /*0210*/  @P0 LDC R5, c[0x0][0x390] ;  /* 0x0000e400ff050b82 */ /* 0x000e280000000800 */
[----:B0-----:R0:W-:Y:S06]  /*0220*/  @P0 STG.E desc[UR8][R2.64], R5 ;  /* 0x0000000502000986 */ /* 0x0011ec000c101908 */
[----:B------:R-:W-:Y:S05]  /*0230*/  @!P1 EXIT ;  /* 0x000000000000994d */ /* 0x000fea0003800000 */
[----:B0-----:R-:W0:Y:S02]  /*0240*/  LDC R5, c[0x0][0x390] ;  /* 0x0000e400ff057b82 */ /* 0x001e240000000800 */
[----:B0-----:R-:W-:Y:S01]  /*0250*/  STG.E desc[UR8][R2.64+0x400], R5 ;  /* 0x0004000502007986 */ /* 0x001fe2000c101908 */
[----:B------:R-:W-:Y:S05]  /*0260*/  EXIT ;  /* 0x000000000000794d */ /* 0x000fea0003800000 */
.L_x_1:
[----:B------:R-:W-:-:S00]  /*0270*/  BRA `(.L_x_1) ;  /* 0xfffffffc00fc7947 */ /* 0x000fc0000383ffff */
[----:B------:R-:W-:-:S00]  /*0280*/  NOP ;  /* 0x0000000000007918 */ /* 0x000fc00000000000 */
[----:B------:R-:W-:-:S00]  /*0290*/  NOP ;  /* 0x0000000000007918 */ /* 0x000fc00000000000 */
[----:B------:R-:W-:-:S00]  /*02a0*/  NOP ;  /* 0x0000000000007918 */ /* 0x000fc00000000000 */
[----:B------:R-:W-:-:S00]  /*02b0*/  NOP ;  /* 0x0000000000007918 */ /* 0x000fc00000000000 */
[----:B------:R-:W-:-:S00]  /*02c0*/  NOP ;  /* 0x0000000000007918 */ /* 0x000fc00000000000 */
[----:B------:R-:W-:-:S00]  /*02d0*/  NOP ;  /* 0x0000000000007918 */ /* 0x000fc00000000000 */
[----:B------:R-:W-:-:S00]  /*02e0*/  NOP ;  /* 0x0000000000007918 */ /* 0x000fc00000000000 */
[----:B------:R-:W-:-:S00]  /*02f0*/  NOP ;  /* 0x0000000000007918 */ /* 0x000fc00000000000 */
.L_x_5:


//--------------------- .text._ZN3cub18CUB_300001_SM_10006detail11EmptyKernelIvEEvv --------------------------
	.section	.text._ZN3cub18CUB_300001_SM_10006detail11EmptyKernelIvEEvv,"ax",@progbits
	.align	128
        .global         _ZN3cub18CUB_300001_SM_10006detail11EmptyKernelIvEEvv
        .type           _ZN3cub18CUB_300001_SM_10006detail11EmptyKernelIvEEvv,@function
        .size           _ZN3cub18CUB_300001_SM_10006detail11EmptyKernelIvEEvv,(.L_x_6 - _ZN3cub18CUB_300001_SM_10006detail11EmptyKernelIvEEvv)
        .other          _ZN3cub18CUB_300001_SM_10006detail11EmptyKernelIvEEvv,@"STO_CUDA_ENTRY STV_DEFAULT"
_ZN3cub18CUB_300001_SM_10006detail11EmptyKernelIvEEvv:
.text._ZN3cub18CUB_300001_SM_10006detail11EmptyKernelIvEEvv:
[----:B------:R-:W-:Y:S01]  /*0000*/  LDC R1, c[0x0][0x37c] ;  /* 0x0000df00ff017b82 */ /* 0x000fe20000000800 */
[----:B------:R-:W-:Y:S05]  /*0010*/  EXIT ;  /* 0x000000000000794d */ /* 0x000fea0003800000 */
.L_x_2:
        /* <DEDUP_REMOVED lines=14> */
.L_x_6:


//--------------------- .text._Z13setColReadColPi --------------------------
	.section	.text._Z13setColReadColPi,"ax",@progbits
	.align	128
        .global         _Z13setColReadColPi
        .type           _Z13setColReadColPi,@function
        .size           _Z13setColReadColPi,(.L_x_7 - _Z13setColReadColPi)
        .other          _Z13setColReadColPi,@"STO_CUDA_ENTRY STV_DEFAULT"
_Z13setColReadColPi:
.text._Z13setColReadColPi:
[----:B------:R-:W-:Y:S01]  /*0000*/  LDC R1, c[0x0][0x37c] ;  /* 0x0000df00ff017b82 */ /* 0x000fe20000000800 */
[----:B------:R-:W0:Y:S07]  /*0010*/  S2R R2, SR_TID.X ;  /* 0x0000000000027919 */ /* 0x000e2e0000002100 */
[----:B------:R-:W1:Y:S01]  /*0020*/  S2UR UR5, SR_CgaCtaId ;  /* 0x00000000000579c3 */ /* 0x000e620000008800 */
[----:B------:R-:W2:Y:S01]  /*0030*/  LDCU UR6, c[0x0][0x360] ;  /* 0x00006c00ff0677ac */ /* 0x000ea20008000800 */
[----:B------:R-:W2:Y:S01]  /*0040*/  S2R R3, SR_TID.Y ;  /* 0x0000000000037919 */ /* 0x000ea20000002200 */
[----:B------:R-:W-:-:S02]  /*0050*/  UMOV UR4, 0x400 ;  /* 0x0000040000047882 */ /* 0x000fc40000000000 */
[----:B-1----:R-:W-:-:S06]  /*0060*/  ULEA UR4, UR5, UR4, 0x18 ;  /* 0x0000000405047291 */ /* 0x002fcc000f8ec0ff */
[----:B0-----:R-:W-:Y:S01]  /*0070*/  LEA R0, R2, UR4, 0x7 ;  /* 0x0000000402007c11 */ /* 0x001fe2000f8e38ff */
[----:B--2---:R-:W-:-:S03]  /*0080*/  IMAD R5, R3, UR6, R2 ;  /* 0x0000000603057c24 */ /* 0x004fc6000f8e0202 */
[----:B------:R-:W-:Y:S01]  /*0090*/  LEA R0, R3, R0, 0x2 ;  /* 0x0000000003007211 */ /* 0x000fe200078e10ff */
[----:B------:R-:W0:Y:S01]  /*00a0*/  LDCU.64 UR4, c[0x0][0x358] ;  /* 0x00006b00ff0477ac */ /* 0x000e220008000a00 */
[----:B------:R-:W1:Y:S03]  /*00b0*/  LDC.64 R2, c[0x0][0x380] ;  /* 0x0000e000ff027b82 */ /* 0x000e660000000a00 */
[----:B------:R-:W-:Y:S05]  /*00c0*/  STS [R0], R5 ;  /* 0x0000000500007388 */ /* 0x000fea0000000800 */
[----:B------:R-:W-:Y:S01]  /*00d0*/  BAR.SYNC.DEFER_BLOCKING 0x0 ;  /* 0x0000000000007b1d */ /* 0x000fe20000010000 */
[----:B-1----:R-:W-:-:S05]  /*00e0*/  IMAD.WIDE.U32 R2, R5, 0x4, R2 ;  /* 0x0000000405027825 */ /* 0x002fca00078e0002 */
[----:B------:R-:W0:Y:S04]  /*00f0*/  LDS R7, [R0] ;  /* 0x0000000000077984 */ /* 0x000e280000000800 */
[----:B0-----:R-:W-:Y:S01]  /*0100*/  STG.E desc[UR4][R2.64], R7 ;  /* 0x0000000702007986 */ /* 0x001fe2000c101904 */
[----:B------:R-:W-:Y:S05]  /*0110*/  EXIT ;  /* 0x000000000000794d */ /* 0x000fea0003800000 */
.L_x_3:
        /* <DEDUP_REMOVED lines=14> */
.L_x_7:


//--------------------- .text._Z13setRowReadRowPi --------------------------
	.section	.text._Z13setRowReadRowPi,"ax",@progbits
	.align	128
        .global         _Z13setRowReadRowPi
        .type           _Z13setRowReadRowPi,@function
        .size           _Z13setRowReadRowPi,(.L_x_8 - _Z13setRowReadRowPi)
        .other          _Z13setRowReadRowPi,@"STO_CUDA_ENTRY STV_DEFAULT"
_Z13setRowReadRowPi:
.text._Z13setRowReadRowPi:
[----:B------:R-:W-:Y:S01]  /*0000*/  LDC R1, c[0x0][0x37c] ;  /* 0x0000df00ff017b82 */ /* 0x000fe20000000800 */
[----:B------:R-:W0:Y:S07]  /*0010*/  S2R R5, SR_TID.Y ;  /* 0x0000000000057919 */ /* 0x000e2e0000002200 */
[----:B------:R-:W1:Y:S01]  /*0020*/  S2UR UR5, SR_CgaCtaId ;  /* 0x00000000000579c3 */ /* 0x000e620000008800 */
[----:B------:R-:W2:Y:S01]  /*0030*/  LDCU UR6, c[0x0][0x360] ;  /* 0x00006c00ff0677ac */ /* 0x000ea20008000800 */
[----:B------:R-:W2:Y:S01]  /*0040*/  S2R R2, SR_TID.X ;  /* 0x0000000000027919 */ /* 0x000ea20000002100 */
[----:B------:R-:W-:-:S02]  /*0050*/  UMOV UR4, 0x400 ;  /* 0x0000040000047882 */ /* 0x000fc40000000000 */
[----:B-1----:R-:W-:-:S06]  /*0060*/  ULEA UR4, UR5, UR4, 0x18 ;  /* 0x0000000405047291 */ /* 0x002fcc000f8ec0ff */
[C---:B0-----:R-:W-:Y:S01]  /*0070*/  LEA R0, R5.reuse, UR4, 0x7 ;  /* 0x0000000405007c11 */ /* 0x041fe2000f8e38ff */
        /* <DEDUP_REMOVED lines=10> */
.L_x_4:
        /* <DEDUP_REMOVED lines=14> */
.L_x_8:


//--------------------- .nv.shared.reserved.0     --------------------------
	.section	.nv.shared.reserved.0,"aw",@nobits
	.weak		__nv_reservedSMEM_offset_0_alias
	.size		__nv_reservedSMEM_offset_0_alias, 0, 64
	.other		__nv_reservedSMEM_offset_0_alias,@"STO_CUDA_RESERVED_SHARED STV_DEFAULT"
__nv_reservedSMEM_offset_0_alias:
	.zero		0
	.zero		64


//--------------------- .nv.global                --------------------------
	.section	.nv.global,"aw",@nobits
.nv.global:
	.type		_ZN34_INTERNAL_f50e1043_4_k_cu_c1efc31f6thrust24THRUST_300001_SM_1000_NS3seqE,@object
	.size		_ZN34_INTERNAL_f50e1043_4_k_cu_c1efc31f6thrust24THRUST_300001_SM_1000_NS3seqE,(_ZN34_INTERNAL_f50e1043_4_k_cu_c1efc31f4cuda3std3__48in_placeE - _ZN34_INTERNAL_f50e1043_4_k_cu_c1efc31f6thrust24THRUST_300001_SM_1000_NS3seqE)
_ZN34_INTERNAL_f50e1043_4_k_cu_c1efc31f6thrust24THRUST_300001_SM_1000_NS3seqE:
	.zero		1
	.type		_ZN34_INTERNAL_f50e1043_4_k_cu_c1efc31f4cuda3std3__48in_placeE,@object
	.size		_ZN34_INTERNAL_f50e1043_4_k_cu_c1efc31f4cuda3std3__48in_placeE,(_ZN34_INTERNAL_f50e1043_4_k_cu_c1efc31f4cuda3std6ranges3__45__cpo4sizeE - _ZN34_INTERNAL_f50e1043_4_k_cu_c1efc31f4cuda3std3__48in_placeE)
_ZN34_INTERNAL_f50e1043_4_k_cu_c1efc31f4cuda3std3__48in_placeE:
	.zero		1
	.type		_ZN34_INTERNAL_f50e1043_4_k_cu_c1efc31f4cuda3std6ranges3__45__cpo4sizeE,@object
	.size		_ZN34_INTERNAL_f50e1043_4_k_cu_c1efc31f4cuda3std6ranges3__45__cpo4sizeE,(_ZN34_INTERNAL_f50e1043_4_k_cu_c1efc31f6thrust24THRUST_300001_SM_1000_NS12placeholders2_3E - _ZN34_INTERNAL_f50e1043_4_k_cu_c1efc31f4cuda3std6ranges3__45__cpo4sizeE)
_ZN34_INTERNAL_f50e1043_4_k_cu_c1efc31f4cuda3std6ranges3__45__cpo4sizeE:
	.zero		1
	.type		_ZN34_INTERNAL_f50e1043_4_k_cu_c1efc31f6thrust24THRUST_300001_SM_1000_NS12placeholders2_3E,@object
	.size		_ZN34_INTERNAL_f50e1043_4_k_cu_c1efc31f6thrust24THRUST_300001_SM_1000_NS12placeholders2_3E,(_ZN34_INTERNAL_f50e1043_4_k_cu_c1efc31f4cuda3std3__45__cpo6cbeginE - _ZN34_INTERNAL_f50e1043_4_k_cu_c1efc31f6thrust24THRUST_300001_SM_1000_NS12placeholders2_3E)
_ZN34_INTERNAL_f50e1043_4_k_cu_c1efc31f6thrust24THRUST_300001_SM_1000_NS12placeholders2_3E:
	.zero		1
	.type		_ZN34_INTERNAL_f50e1043_4_k_cu_c1efc31f4cuda3std3__45__cpo6cbeginE,@object
	.size		_ZN34_INTERNAL_f50e1043_4_k_cu_c1efc31f4cuda3std3__45__cpo6cbeginE,(_ZN34_INTERNAL_f50e1043_4_k_cu_c1efc31f4cuda3std6ranges3__45__cpo6cbeginE - _ZN34_INTERNAL_f50e1043_4_k_cu_c1efc31f4cuda3std3__45__cpo6cbeginE)
_ZN34_INTERNAL_f50e1043_4_k_cu_c1efc31f4cuda3std3__45__cpo6cbeginE:
	.zero		1
	.type		_ZN34_INTERNAL_f50e1043_4_k_cu_c1efc31f4cuda3std6ranges3__45__cpo6cbeginE,@object
	.size		_ZN34_INTERNAL_f50e1043_4_k_cu_c1efc31f4cuda3std6ranges3__45__cpo6cbeginE,(_ZN34_INTERNAL_f50e1043_4_k_cu_c1efc31f6thrust24THRUST_300001_SM_1000_NS12placeholders2_7E - _ZN34_INTERNAL_f50e1043_4_k_cu_c1efc31f4cuda3std6ranges3__45__cpo6cbeginE)
_ZN34_INTERNAL_f50e1043_4_k_cu_c1efc31f4cuda3std6ranges3__45__cpo6cbeginE:
	.zero		1
	.type		_ZN34_INTERNAL_f50e1043_4_k_cu_c1efc31f6thrust24THRUST_300001_SM_1000_NS12placeholders2_7E,@object
	.size		_ZN34_INTERNAL_f50e1043_4_k_cu_c1efc31f6thrust24THRUST_300001_SM_1000_NS12placeholders2_7E,(_ZN34_INTERNAL_f50e1043_4_k_cu_c1efc31f4cuda3std3__45__cpo7crbeginE - _ZN34_INTERNAL_f50e1043_4_k_cu_c1efc31f6thrust24THRUST_300001_SM_1000_NS12placeholders2_7E)
_ZN34_INTERNAL_f50e1043_4_k_cu_c1efc31f6thrust24THRUST_300001_SM_1000_NS12placeholders2_7E:
	.zero		1
	.type		_ZN34_INTERNAL_f50e1043_4_k_cu_c1efc31f4cuda3std3__45__cpo7crbeginE,@object
	.size		_ZN34_INTERNAL_f50e1043_4_k_cu_c1efc31f4cuda3std3__45__cpo7crbeginE,(_ZN34_INTERNAL_f50e1043_4_k_cu_c1efc31f4cuda3std6ranges3__45__cpo4nextE - _ZN34_INTERNAL_f50e1043_4_k_cu_c1efc31f4cuda3std3__45__cpo7crbeginE)
_ZN34_INTERNAL_f50e1043_4_k_cu_c1efc31f4cuda3std3__45__cpo7crbeginE:
	.zero		1
	.type		_ZN34_INTERNAL_f50e1043_4_k_cu_c1efc31f4cuda3std6ranges3__45__cpo4nextE,@object
	.size		_ZN34_INTERNAL_f50e1043_4_k_cu_c1efc31f4cuda3std6ranges3__45__cpo4nextE,(_ZN34_INTERNAL_f50e1043_4_k_cu_c1efc31f4cuda3std6ranges3__45__cpo4swapE - _ZN34_INTERNAL_f50e1043_4_k_cu_c1efc31f4cuda3std6ranges3__45__cpo4nextE)
_ZN34_INTERNAL_f50e1043_4_k_cu_c1efc31f4cuda3std6ranges3__45__cpo4nextE:
	.zero		1
	.type		_ZN34_INTERNAL_f50e1043_4_k_cu_c1efc31f4cuda3std6ranges3__45__cpo4swapE,@object
	.size		_ZN34_INTERNAL_f50e1043_4_k_cu_c1efc31f4cuda3std6ranges3__45__cpo4swapE,(_ZN34_INTERNAL_f50e1043_4_k_cu_c1efc31f6thrust24THRUST_300001_SM_1000_NS8cuda_cub10par_nosyncE - _ZN34_INTERNAL_f50e1043_4_k_cu_c1efc31f4cuda3std6ranges3__45__cpo4swapE)
_ZN34_INTERNAL_f50e1043_4_k_cu_c1efc31f4cuda3std6ranges3__45__cpo4swapE:
	.zero		1
	.type		_ZN34_INTERNAL_f50e1043_4_k_cu_c1efc31f6thrust24THRUST_300001_SM_1000_NS8cuda_cub10par_nosyncE,@object
	.size		_ZN34_INTERNAL_f50e1043_4_k_cu_c1efc31f6thrust24THRUST_300001_SM_1000_NS8cuda_cub10par_nosyncE,(_ZN34_INTERNAL_f50e1043_4_k_cu_c1efc31f6thrust24THRUST_300001_SM_1000_NS12placeholders2_9E - _ZN34_INTERNAL_f50e1043_4_k_cu_c1efc31f6thrust24THRUST_300001_SM_1000_NS8cuda_cub10par_nosyncE)
_ZN34_INTERNAL_f50e1043_4_k_cu_c1efc31f6thrust24THRUST_300001_SM_1000_NS8cuda_cub10par_nosyncE:
	.zero		1
	.type		_ZN34_INTERNAL_f50e1043_4_k_cu_c1efc31f6thrust24THRUST_300001_SM_1000_NS12placeholders2_9E,@object
	.size		_ZN34_INTERNAL_f50e1043_4_k_cu_c1efc31f6thrust24THRUST_300001_SM_1000_NS12placeholders2_9E,(_ZN34_INTERNAL_f50e1043_4_k_cu_c1efc31f4cuda3std3__436_GLOBAL__N__f50e1043_4_k_cu_c1efc31f6ignoreE - _ZN34_INTERNAL_f50e1043_4_k_cu_c1efc31f6thrust24THRUST_300001_SM_1000_NS12placeholders2_9E)
_ZN34_INTERNAL_f50e1043_4_k_cu_c1efc31f6thrust24THRUST_300001_SM_1000_NS12placeholders2_9E:
	.zero		1
	.type		_ZN34_INTERNAL_f50e1043_4_k_cu_c1efc31f4cuda3std3__436_GLOBAL__N__f50e1043_4_k_cu_c1efc31f6ignoreE,@object
	.size		_ZN34_INTERNAL_f50e1043_4_k_cu_c1efc31f4cuda3std3__436_GLOBAL__N__f50e1043_4_k_cu_c1efc31f6ignoreE,(_ZN34_INTERNAL_f50e1043_4_k_cu_c1efc31f4cuda3std6ranges3__45__cpo4dataE - _ZN34_INTERNAL_f50e1043_4_k_cu_c1efc31f4cuda3std3__436_GLOBAL__N__f50e1043_4_k_cu_c1efc31f6ignoreE)
_ZN34_INTERNAL_f50e1043_4_k_cu_c1efc31f4cuda3std3__436_GLOBAL__N__f50e1043_4_k_cu_c1efc31f6ignoreE:
	.zero		1
	.type		_ZN34_INTERNAL_f50e1043_4_k_cu_c1efc31f4cuda3std6ranges3__45__cpo4dataE,@object
	.size		_ZN34_INTERNAL_f50e1043_4_k_cu_c1efc31f4cuda3std6ranges3__45__cpo4dataE,(_ZN34_INTERNAL_f50e1043_4_k_cu_c1efc31f6thrust24THRUST_300001_SM_1000_NS12placeholders2_1E - _ZN34_INTERNAL_f50e1043_4_k_cu_c1efc31f4cuda3std6ranges3__45__cpo4dataE)
_ZN34_INTERNAL_f50e1043_4_k_cu_c1efc31f4cuda3std6ranges3__45__cpo4dataE:
	.zero		1
	.type		_ZN34_INTERNAL_f50e1043_4_k_cu_c1efc31f6thrust24THRUST_300001_SM_1000_NS12placeholders2_1E,@object
	.size		_ZN34_INTERNAL_f50e1043_4_k_cu_c1efc31f6thrust24THRUST_300001_SM_1000_NS12placeholders2_1E,(_ZN34_INTERNAL_f50e1043_4_k_cu_c1efc31f4cuda3std3__45__cpo5beginE - _ZN34_INTERNAL_f50e1043_4_k_cu_c1efc31f6thrust24THRUST_300001_SM_1000_NS12placeholders2_1E)
_ZN34_INTERNAL_f50e1043_4_k_cu_c1efc31f6thrust24THRUST_300001_SM_1000_NS12placeholders2_1E:
	.zero		1
	.type		_ZN34_INTERNAL_f50e1043_4_k_cu_c1efc31f4cuda3std3__45__cpo5beginE,@object
	.size		_ZN34_INTERNAL_f50e1043_4_k_cu_c1efc31f4cuda3std3__45__cpo5beginE,(_ZN34_INTERNAL_f50e1043_4_k_cu_c1efc31f4cuda3std6ranges3__45__cpo5beginE - _ZN34_INTERNAL_f50e1043_4_k_cu_c1efc31f4cuda3std3__45__cpo5beginE)
_ZN34_INTERNAL_f50e1043_4_k_cu_c1efc31f4cuda3std3__45__cpo5beginE:
	.zero		1
	.type		_ZN34_INTERNAL_f50e1043_4_k_cu_c1efc31f4cuda3std6ranges3__45__cpo5beginE,@object
	.size		_ZN34_INTERNAL_f50e1043_4_k_cu_c1efc31f4cuda3std6ranges3__45__cpo5beginE,(_ZN34_INTERNAL_f50e1043_4_k_cu_c1efc31f6thrust24THRUST_300001_SM_1000_NS12placeholders2_5E - _ZN34_INTERNAL_f50e1043_4_k_cu_c1efc31f4cuda3std6ranges3__45__cpo5beginE)
_ZN34_INTERNAL_f50e1043_4_k_cu_c1efc31f4cuda3std6ranges3__45__cpo5beginE:
	.zero		1
	.type		_ZN34_INTERNAL_f50e1043_4_k_cu_c1efc31f6thrust24THRUST_300001_SM_1000_NS12placeholders2_5E,@object
	.size		_ZN34_INTERNAL_f50e1043_4_k_cu_c1efc31f6thrust24THRUST_300001_SM_1000_NS12placeholders2_5E,(_ZN34_INTERNAL_f50e1043_4_k_cu_c1efc31f4cuda3std3__45__cpo6rbeginE - _ZN34_INTERNAL_f50e1043_4_k_cu_c1efc31f6thrust24THRUST_300001_SM_1000_NS12placeholders2_5E)
_ZN34_INTERNAL_f50e1043_4_k_cu_c1efc31f6thrust24THRUST_300001_SM_1000_NS12placeholders2_5E:
	.zero		1
	.type		_ZN34_INTERNAL_f50e1043_4_k_cu_c1efc31f4cuda3std3__45__cpo6rbeginE,@object
	.size		_ZN34_INTERNAL_f50e1043_4_k_cu_c1efc31f4cuda3std3__45__cpo6rbeginE,(_ZN34_INTERNAL_f50e1043_4_k_cu_c1efc31f4cuda3std6ranges3__45__cpo7advanceE - _ZN34_INTERNAL_f50e1043_4_k_cu_c1efc31f4cuda3std3__45__cpo6rbeginE)
_ZN34_INTERNAL_f50e1043_4_k_cu_c1efc31f4cuda3std3__45__cpo6rbeginE:
	.zero		1
	.type		_ZN34_INTERNAL_f50e1043_4_k_cu_c1efc31f4cuda3std6ranges3__45__cpo7advanceE,@object
	.size		_ZN34_INTERNAL_f50e1043_4_k_cu_c1efc31f4cuda3std6ranges3__45__cpo7advanceE,(_ZN34_INTERNAL_f50e1043_4_k_cu_c1efc31f4cuda3std3__47nulloptE - _ZN34_INTERNAL_f50e1043_4_k_cu_c1efc31f4cuda3std6ranges3__45__cpo7advanceE)
_ZN34_INTERNAL_f50e1043_4_k_cu_c1efc31f4cuda3std6ranges3__45__cpo7advanceE:
	.zero		1
	.type		_ZN34_INTERNAL_f50e1043_4_k_cu_c1efc31f4cuda3std3__47nulloptE,@object
	.size		_ZN34_INTERNAL_f50e1043_4_k_cu_c1efc31f4cuda3std3__47nulloptE,(_ZN34_INTERNAL_f50e1043_4_k_cu_c1efc31f4cuda3std6ranges3__45__cpo8distanceE - _ZN34_INTERNAL_f50e1043_4_k_cu_c1efc31f4cuda3std3__47nulloptE)
_ZN34_INTERNAL_f50e1043_4_k_cu_c1efc31f4cuda3std3__47nulloptE:
	.zero		1
	.type		_ZN34_INTERNAL_f50e1043_4_k_cu_c1efc31f4cuda3std6ranges3__45__cpo8distanceE,@object
	.size		_ZN34_INTERNAL_f50e1043_4_k_cu_c1efc31f4cuda3std6ranges3__45__cpo8distanceE,(_ZN34_INTERNAL_f50e1043_4_k_cu_c1efc31f6thrust24THRUST_300001_SM_1000_NS12placeholders3_10E - _ZN34_INTERNAL_f50e1043_4_k_cu_c1efc31f4cuda3std6ranges3__45__cpo8distanceE)
_ZN34_INTERNAL_f50e1043_4_k_cu_c1efc31f4cuda3std6ranges3__45__cpo8distanceE:
	.zero		1
	.type		_ZN34_INTERNAL_f50e1043_4_k_cu_c1efc31f6thrust24THRUST_300001_SM_1000_NS12placeholders3_10E,@object
	.size		_ZN34_INTERNAL_f50e1043_4_k_cu_c1efc31f6thrust24THRUST_300001_SM_1000_NS12placeholders3_10E,(_ZN34_INTERNAL_f50e1043_4_k_cu_c1efc31f4cuda3std3__419piecewise_constructE - _ZN34_INTERNAL_f50e1043_4_k_cu_c1efc31f6thrust24THRUST_300001_SM_1000_NS12placeholders3_10E)
_ZN34_INTERNAL_f50e1043_4_k_cu_c1efc31f6thrust24THRUST_300001_SM_1000_NS12placeholders3_10E:
	.zero		1
	.type		_ZN34_INTERNAL_f50e1043_4_k_cu_c1efc31f4cuda3std3__419piecewise_constructE,@object
	.size		_ZN34_INTERNAL_f50e1043_4_k_cu_c1efc31f4cuda3std3__419piecewise_constructE,(_ZN34_INTERNAL_f50e1043_4_k_cu_c1efc31f4cuda3std6ranges3__45__cpo5cdataE - _ZN34_INTERNAL_f50e1043_4_k_cu_c1efc31f4cuda3std3__419piecewise_constructE)
_ZN34_INTERNAL_f50e1043_4_k_cu_c1efc31f4cuda3std3__419piecewise_constructE:
	.zero		1
	.type		_ZN34_INTERNAL_f50e1043_4_k_cu_c1efc31f4cuda3std6ranges3__45__cpo5cdataE,@object
	.size		_ZN34_INTERNAL_f50e1043_4_k_cu_c1efc31f4cuda3std6ranges3__45__cpo5cdataE,(_ZN34_INTERNAL_f50e1043_4_k_cu_c1efc31f6thrust24THRUST_300001_SM_1000_NS12placeholders2_2E - _ZN34_INTERNAL_f50e1043_4_k_cu_c1efc31f4cuda3std6ranges3__45__cpo5cdataE)
_ZN34_INTERNAL_f50e1043_4_k_cu_c1efc31f4cuda3std6ranges3__45__cpo5cdataE:
	.zero		1
	.type		_ZN34_INTERNAL_f50e1043_4_k_cu_c1efc31f6thrust24THRUST_300001_SM_1000_NS12placeholders2_2E,@object
	.size		_ZN34_INTERNAL_f50e1043_4_k_cu_c1efc31f6thrust24THRUST_300001_SM_1000_NS12placeholders2_2E,(_ZN34_INTERNAL_f50e1043_4_k_cu_c1efc31f4cuda3std3__45__cpo3endE - _ZN34_INTERNAL_f50e1043_4_k_cu_c1efc31f6thrust24THRUST_300001_SM_1000_NS12placeholders2_2E)
_ZN34_INTERNAL_f50e1043_4_k_cu_c1efc31f6thrust24THRUST_300001_SM_1000_NS12placeholders2_2E:
	.zero		1
	.type		_ZN34_INTERNAL_f50e1043_4_k_cu_c1efc31f4cuda3std3__45__cpo3endE,@object
	.size		_ZN34_INTERNAL_f50e1043_4_k_cu_c1efc31f4cuda3std3__45__cpo3endE,(_ZN34_INTERNAL_f50e1043_4_k_cu_c1efc31f4cuda3std6ranges3__45__cpo3endE - _ZN34_INTERNAL_f50e1043_4_k_cu_c1efc31f4cuda3std3__45__cpo3endE)
_ZN34_INTERNAL_f50e1043_4_k_cu_c1efc31f4cuda3std3__45__cpo3endE:
	.zero		1
	.type		_ZN34_INTERNAL_f50e1043_4_k_cu_c1efc31f4cuda3std6ranges3__45__cpo3endE,@object
	.size		_ZN34_INTERNAL_f50e1043_4_k_cu_c1efc31f4cuda3std6ranges3__45__cpo3endE,(_ZN34_INTERNAL_f50e1043_4_k_cu_c1efc31f6thrust24THRUST_300001_SM_1000_NS12placeholders2_6E - _ZN34_INTERNAL_f50e1043_4_k_cu_c1efc31f4cuda3std6ranges3__45__cpo3endE)
_ZN34_INTERNAL_f50e1043_4_k_cu_c1efc31f4cuda3std6ranges3__45__cpo3endE:
	.zero		1
	.type		_ZN34_INTERNAL_f50e1043_4_k_cu_c1efc31f6thrust24THRUST_300001_SM_1000_NS12placeholders2_6E,@object
	.size		_ZN34_INTERNAL_f50e1043_4_k_cu_c1efc31f6thrust24THRUST_300001_SM_1000_NS12placeholders2_6E,(_ZN34_INTERNAL_f50e1043_4_k_cu_c1efc31f4cuda3std3__45__cpo4rendE - _ZN34_INTERNAL_f50e1043_4_k_cu_c1efc31f6thrust24THRUST_300001_SM_1000_NS12placeholders2_6E)
_ZN34_INTERNAL_f50e1043_4_k_cu_c1efc31f6thrust24THRUST_300001_SM_1000_NS12placeholders2_6E:
	.zero		1
	.type		_ZN34_INTERNAL_f50e1043_4_k_cu_c1efc31f4cuda3std3__45__cpo4rendE,@object
	.size		_ZN34_INTERNAL_f50e1043_4_k_cu_c1efc31f4cuda3std3__45__cpo4rendE,(_ZN34_INTERNAL_f50e1043_4_k_cu_c1efc31f4cuda3std6ranges3__45__cpo9iter_swapE - _ZN34_INTERNAL_f50e1043_4_k_cu_c1efc31f4cuda3std3__45__cpo4rendE)
_ZN34_INTERNAL_f50e1043_4_k_cu_c1efc31f4cuda3std3__45__cpo4rendE:
	.zero		1
	.type		_ZN34_INTERNAL_f50e1043_4_k_cu_c1efc31f4cuda3std6ranges3__45__cpo9iter_swapE,@object
	.size		_ZN34_INTERNAL_f50e1043_4_k_cu_c1efc31f4cuda3std6ranges3__45__cpo9iter_swapE,(_ZN34_INTERNAL_f50e1043_4_k_cu_c1efc31f4cuda3std3__48unexpectE - _ZN34_INTERNAL_f50e1043_4_k_cu_c1efc31f4cuda3std6ranges3__45__cpo9iter_swapE)
_ZN34_INTERNAL_f50e1043_4_k_cu_c1efc31f4cuda3std6ranges3__45__cpo9iter_swapE:
	.zero		1
	.type		_ZN34_INTERNAL_f50e1043_4_k_cu_c1efc31f4cuda3std3__48unexpectE,@object
	.size		_ZN34_INTERNAL_f50e1043_4_k_cu_c1efc31f4cuda3std3__48unexpectE,(_ZN34_INTERNAL_f50e1043_4_k_cu_c1efc31f6thrust24THRUST_300001_SM_1000_NS8cuda_cub3parE - _ZN34_INTERNAL_f50e1043_4_k_cu_c1efc31f4cuda3std3__48unexpectE)
_ZN34_INTERNAL_f50e1043_4_k_cu_c1efc31f4cuda3std3__48unexpectE:
	.zero		1
	.type		_ZN34_INTERNAL_f50e1043_4_k_cu_c1efc31f6thrust24THRUST_300001_SM_1000_NS8cuda_cub3parE,@object
	.size		_ZN34_INTERNAL_f50e1043_4_k_cu_c1efc31f6thrust24THRUST_300001_SM_1000_NS8cuda_cub3parE,(_ZN34_INTERNAL_f50e1043_4_k_cu_c1efc31f6thrust24THRUST_300001_SM_1000_NS12placeholders2_4E - _ZN34_INTERNAL_f50e1043_4_k_cu_c1efc31f6thrust24THRUST_300001_SM_1000_NS8cuda_cub3parE)
_ZN34_INTERNAL_f50e1043_4_k_cu_c1efc31f6thrust24THRUST_300001_SM_1000_NS8cuda_cub3parE:
	.zero		1
	.type		_ZN34_INTERNAL_f50e1043_4_k_cu_c1efc31f6thrust24THRUST_300001_SM_1000_NS12placeholders2_4E,@object
	.size		_ZN34_INTERNAL_f50e1043_4_k_cu_c1efc31f6thrust24THRUST_300001_SM_1000_NS12placeholders2_4E,(_ZN34_INTERNAL_f50e1043_4_k_cu_c1efc31f4cuda3std3__45__cpo4cendE - _ZN34_INTERNAL_f50e1043_4_k_cu_c1efc31f6thrust24THRUST_300001_SM_1000_NS12placeholders2_4E)
_ZN34_INTERNAL_f50e1043_4_k_cu_c1efc31f6thrust24THRUST_300001_SM_1000_NS12placeholders2_4E:
	.zero		1
	.type		_ZN34_INTERNAL_f50e1043_4_k_cu_c1efc31f4cuda3std3__45__cpo4cendE,@object
	.size		_ZN34_INTERNAL_f50e1043_4_k_cu_c1efc31f4cuda3std3__45__cpo4cendE,(_ZN34_INTERNAL_f50e1043_4_k_cu_c1efc31f4cuda3std6ranges3__45__cpo4cendE - _ZN34_INTERNAL_f50e1043_4_k_cu_c1efc31f4cuda3std3__45__cpo4cendE)
_ZN34_INTERNAL_f50e1043_4_k_cu_c1efc31f4cuda3std3__45__cpo4cendE:
	.zero		1
	.type		_ZN34_INTERNAL_f50e1043_4_k_cu_c1efc31f4cuda3std6ranges3__45__cpo4cendE,@object
	.size		_ZN34_INTERNAL_f50e1043_4_k_cu_c1efc31f4cuda3std6ranges3__45__cpo4cendE,(_ZN34_INTERNAL_f50e1043_4_k_cu_c1efc31f4cuda3std3__420unreachable_sentinelE - _ZN34_INTERNAL_f50e1043_4_k_cu_c1efc31f4cuda3std6ranges3__45__cpo4cendE)
_ZN34_INTERNAL_f50e1043_4_k_cu_c1efc31f4cuda3std6ranges3__45__cpo4cendE:
	.zero		1
	.type		_ZN34_INTERNAL_f50e1043_4_k_cu_c1efc31f4cuda3std3__420unreachable_sentinelE,@object
	.size		_ZN34_INTERNAL_f50e1043_4_k_cu_c1efc31f4cuda3std3__420unreachable_sentinelE,(_ZN34_INTERNAL_f50e1043_4_k_cu_c1efc31f4cuda3std6ranges3__45__cpo5ssizeE - _ZN34_INTERNAL_f50e1043_4_k_cu_c1efc31f4cuda3std3__420unreachable_sentinelE)
_ZN34_INTERNAL_f50e1043_4_k_cu_c1efc31f4cuda3std3__420unreachable_sentinelE:
	.zero		1
	.type		_ZN34_INTERNAL_f50e1043_4_k_cu_c1efc31f4cuda3std6ranges3__45__cpo5ssizeE,@object
	.size		_ZN34_INTERNAL_f50e1043_4_k_cu_c1efc31f4cuda3std6ranges3__45__cpo5ssizeE,(_ZN34_INTERNAL_f50e1043_4_k_cu_c1efc31f6thrust24THRUST_300001_SM_1000_NS12placeholders2_8E - _ZN34_INTERNAL_f50e1043_4_k_cu_c1efc31f4cuda3std6ranges3__45__cpo5ssizeE)
_ZN34_INTERNAL_f50e1043_4_k_cu_c1efc31f4cuda3std6ranges3__45__cpo5ssizeE:
	.zero		1
	.type		_ZN34_INTERNAL_f50e1043_4_k_cu_c1efc31f6thrust24THRUST_300001_SM_1000_NS12placeholders2_8E,@object
	.size		_ZN34_INTERNAL_f50e1043_4_k_cu_c1efc31f6thrust24THRUST_300001_SM_1000_NS12placeholders2_8E,(_ZN34_INTERNAL_f50e1043_4_k_cu_c1efc31f4cuda3std3__45__cpo5crendE - _ZN34_INTERNAL_f50e1043_4_k_cu_c1efc31f6thrust24THRUST_300001_SM_1000_NS12placeholders2_8E)
_ZN34_INTERNAL_f50e1043_4_k_cu_c1efc31f6thrust24THRUST_300001_SM_1000_NS12placeholders2_8E:
	.zero		1
	.type		_ZN34_INTERNAL_f50e1043_4_k_cu_c1efc31f4cuda3std3__45__cpo5crendE,@object
	.size		_ZN34_INTERNAL_f50e1043_4_k_cu_c1efc31f4cuda3std3__45__cpo5crendE,(_ZN34_INTERNAL_f50e1043_4_k_cu_c1efc31f4cuda3std6ranges3__45__cpo4prevE - _ZN34_INTERNAL_f50e1043_4_k_cu_c1efc31f4cuda3std3__45__cpo5crendE)
_ZN34_INTERNAL_f50e1043_4_k_cu_c1efc31f4cuda3std3__45__cpo5crendE:
	.zero		1
	.type		_ZN34_INTERNAL_f50e1043_4_k_cu_c1efc31f4cuda3std6ranges3__45__cpo4prevE,@object
	.size		_ZN34_INTERNAL_f50e1043_4_k_cu_c1efc31f4cuda3std6ranges3__45__cpo4prevE,(_ZN34_INTERNAL_f50e1043_4_k_cu_c1efc31f4cuda3std6ranges3__45__cpo9iter_moveE - _ZN34_INTERNAL_f50e1043_4_k_cu_c1efc31f4cuda3std6ranges3__45__cpo4prevE)
_ZN34_INTERNAL_f50e1043_4_k_cu_c1efc31f4cuda3std6ranges3__45__cpo4prevE:
	.zero		1
	.type		_ZN34_INTERNAL_f50e1043_4_k_cu_c1efc31f4cuda3std6ranges3__45__cpo9iter_moveE,@object
	.size		_ZN34_INTERNAL_f50e1043_4_k_cu_c1efc31f4cuda3std6ranges3__45__cpo9iter_moveE,(_ZN34_INTERNAL_f50e1043_4_k_cu_c1efc31f6thrust24THRUST_300001_SM_1000_NS6system6detail10sequential3seqE - _ZN34_INTERNAL_f50e1043_4_k_cu_c1efc31f4cuda3std6ranges3__45__cpo9iter_moveE)
_ZN34_INTERNAL_f50e1043_4_k_cu_c1efc31f4cuda3std6ranges3__45__cpo9iter_moveE:
	.zero		1
	.type		_ZN34_INTERNAL_f50e1043_4_k_cu_c1efc31f6thrust24THRUST_300001_SM_1000_NS6system6detail10sequential3seqE,@object
	.size		_ZN34_INTERNAL_f50e1043_4_k_cu_c1efc31f6thrust24THRUST_300001_SM_1000_NS6system6detail10sequential3seqE,(.L_31 - _ZN34_INTERNAL_f50e1043_4_k_cu_c1efc31f6thrust24THRUST_300001_SM_1000_NS6system6detail10sequential3seqE)
_ZN34_INTERNAL_f50e1043_4_k_cu_c1efc31f6thrust24THRUST_300001_SM_1000_NS6system6detail10sequential3seqE:
	.zero		1
.L_31:


//--------------------- .nv.shared._Z13setColReadColPi --------------------------
	.section	.nv.shared._Z13setColReadColPi,"aw",@nobits
	.sectionflags	@""
	.align	4
.nv.shared._Z13setColReadColPi:
	.zero		5120


//--------------------- .nv.shared._Z13setRowReadRowPi --------------------------
	.section	.nv.shared._Z13setRowReadRowPi,"aw",@nobits
	.sectionflags	@""
	.align	4
.nv.shared._Z13setRowReadRowPi:
	.zero		5120


//--------------------- .nv.constant0._ZN3cub18CUB_300001_SM_10006detail8for_each13static_kernelINS2_12policy_hub_t12policy_500_tEmN6thrust24THRUST_300001_SM_1000_NS8cuda_cub20__uninitialized_fill7functorINS7_10device_ptrIiEEiEEEEvT0_T1_ --------------------------
	.section	.nv.constant0._ZN3cub18CUB_300001_SM_10006detail8for_each13static_kernelINS2_12policy_hub_t12policy_500_tEmN6thrust24THRUST_300001_SM_1000_NS8cuda_cub20__uninitialized_fill7functorINS7_10device_ptrIiEEiEEEEvT0_T1_,"a",@progbits
	.sectionflags	@""
	.align	4
.nv.constant0._ZN3cub18CUB_300001_SM_10006detail8for_each13static_kernelINS2_12policy_hub_t12policy_500_tEmN6thrust24THRUST_300001_SM_1000_NS8cuda_cub20__uninitialized_fill7functorINS7_10device_ptrIiEEiEEEEvT0_T1_:
	.zero		920


//--------------------- .nv.constant0._ZN3cub18CUB_300001_SM_10006detail11EmptyKernelIvEEvv --------------------------
	.section	.nv.constant0._ZN3cub18CUB_300001_SM_10006detail11EmptyKernelIvEEvv,"a",@progbits
	.sectionflags	@""
	.align	4
.nv.constant0._ZN3cub18CUB_300001_SM_10006detail11EmptyKernelIvEEvv:
	.zero		896


//--------------------- .nv.constant0._Z13setColReadColPi --------------------------
	.section	.nv.constant0._Z13setColReadColPi,"a",@progbits
	.sectionflags	@""
	.align	4
.nv.constant0._Z13setColReadColPi:
	.zero		904


//--------------------- .nv.constant0._Z13setRowReadRowPi --------------------------
	.section	.nv.constant0._Z13setRowReadRowPi,"a",@progbits
	.sectionflags	@""
	.align	4
.nv.constant0._Z13setRowReadRowPi:
	.zero		904


//--------------------- SYMBOLS --------------------------

	.type		.nv.reservedSmem.offset0,@object
	.size		.nv.reservedSmem.offset0,0x4
	.type		.nv.reservedSmem.cap,@object
	.size		.nv.reservedSmem.cap,0x4
